//
// Generated by NVIDIA NVVM Compiler
//
// Compiler Build ID: CL-36424714
// Cuda compilation tools, release 13.0, V13.0.88
// Based on NVVM 20.0.0
//

.version 9.0
.target sm_100
.address_size 64

	// .globl	my_kernel_kernel0
// _ZZ17my_kernel_kernel0E18PaddedInput_shared has been demoted
// _ZZ17my_kernel_kernel0E18placeholder_shared has been demoted

.visible .entry my_kernel_kernel0(
	.param .u64 .ptr .align 1 my_kernel_kernel0_param_0,
	.param .u64 .ptr .align 1 my_kernel_kernel0_param_1,
	.param .u64 .ptr .align 1 my_kernel_kernel0_param_2,
	.param .u64 .ptr .align 1 my_kernel_kernel0_param_3
)
{
	.reg .pred 	%p<8>;
	.reg .b16 	%rs<17>;
	.reg .b32 	%r<108>;
	.reg .b32 	%f<384>;
	.reg .b64 	%rd<38>;
	// demoted variable
	.shared .align 4 .b8 _ZZ17my_kernel_kernel0E18PaddedInput_shared[1320];
	// demoted variable
	.shared .align 4 .b8 _ZZ17my_kernel_kernel0E18placeholder_shared[512];
	ld.param.u64 	%rd5, [my_kernel_kernel0_param_0];
	cvta.to.global.u64 	%rd1, %rd5;
	mov.u32 	%r1, %ctaid.x;
	shr.u32 	%r2, %r1, 3;
	mul.lo.s32 	%r20, %r2, 57344;
	mov.u32 	%r3, %tid.x;
	cvt.u16.u32 	%rs1, %r3;
	mul.hi.u16 	%rs2, %rs1, 1192;
	mul.wide.u16 	%r21, %rs2, 14336;
	add.s32 	%r22, %r21, %r20;
	mul.lo.s16 	%rs3, %rs2, 55;
	sub.s16 	%rs4, %rs1, %rs3;
	shl.b16 	%rs5, %rs4, 8;
	cvt.u32.u16 	%r23, %rs5;
	add.s32 	%r4, %r22, %r23;
	shl.b32 	%r24, %r3, 3;
	add.s16 	%rs6, %rs1, 64;
	mul.hi.u16 	%rs7, %rs6, 1192;
	mul.wide.u16 	%r25, %rs7, 14336;
	add.s32 	%r26, %r25, %r20;
	add.s16 	%rs8, %rs1, 9;
	mul.hi.u16 	%rs9, %rs8, 1192;
	mul.lo.s16 	%rs10, %rs9, 55;
	sub.s16 	%rs11, %rs8, %rs10;
	shl.b16 	%rs12, %rs11, 8;
	cvt.u32.u16 	%r27, %rs12;
	add.s32 	%r5, %r26, %r27;
	xor.b16  	%rs13, %rs1, 128;
	and.b16  	%rs14, %rs13, 255;
	mul.lo.s16 	%rs15, %rs14, 149;
	shr.u16 	%rs16, %rs15, 13;
	mul.wide.u16 	%r28, %rs16, 14336;
	shl.b32 	%r29, %r3, 8;
	add.s32 	%r30, %r29, %r20;
	add.s32 	%r31, %r30, %r28;
	add.s32 	%r6, %r31, 4608;
	shl.b32 	%r32, %r3, 6;
	shl.b32 	%r33, %r1, 6;
	and.b32  	%r34, %r33, 448;
	or.b32  	%r35, %r24, 1;
	and.b32  	%r36, %r35, 57;
	and.b32  	%r37, %r32, 512;
	or.b32  	%r38, %r37, %r34;
	or.b32  	%r7, %r38, %r36;
	or.b32  	%r39, %r24, 2;
	and.b32  	%r40, %r39, 58;
	or.b32  	%r8, %r38, %r40;
	or.b32  	%r41, %r24, 5;
	and.b32  	%r42, %r41, 61;
	or.b32  	%r9, %r38, %r42;
	or.b32  	%r43, %r24, 6;
	and.b32  	%r44, %r43, 62;
	or.b32  	%r10, %r38, %r44;
	or.b32  	%r45, %r24, 7;
	and.b32  	%r46, %r45, 63;
	or.b32  	%r11, %r38, %r46;
	shr.u32 	%r12, %r3, 5;
	mul.lo.s32 	%r13, %r12, 56;
	shl.b32 	%r47, %r3, 1;
	and.b32  	%r14, %r47, 62;
	mov.b32 	%r106, 0;
	mov.f32 	%f328, 0f00000000;
	shl.b32 	%r90, %r14, 2;
	mov.f32 	%f329, %f328;
	mov.f32 	%f330, %f328;
	mov.f32 	%f331, %f328;
	mov.f32 	%f332, %f328;
	mov.f32 	%f333, %f328;
	mov.f32 	%f334, %f328;
	mov.f32 	%f335, %f328;
	mov.f32 	%f336, %f328;
	mov.f32 	%f337, %f328;
	mov.f32 	%f338, %f328;
	mov.f32 	%f339, %f328;
	mov.f32 	%f340, %f328;
	mov.f32 	%f341, %f328;
	mov.f32 	%f342, %f328;
	mov.f32 	%f343, %f328;
	mov.f32 	%f344, %f328;
	mov.f32 	%f345, %f328;
	mov.f32 	%f346, %f328;
	mov.f32 	%f347, %f328;
	mov.f32 	%f348, %f328;
	mov.f32 	%f349, %f328;
	mov.f32 	%f350, %f328;
	mov.f32 	%f351, %f328;
	mov.f32 	%f352, %f328;
	mov.f32 	%f353, %f328;
	mov.f32 	%f354, %f328;
	mov.f32 	%f355, %f328;
	mov.f32 	%f356, %f328;
	mov.f32 	%f357, %f328;
	mov.f32 	%f358, %f328;
	mov.f32 	%f359, %f328;
	mov.f32 	%f360, %f328;
	mov.f32 	%f361, %f328;
	mov.f32 	%f362, %f328;
	mov.f32 	%f363, %f328;
	mov.f32 	%f364, %f328;
	mov.f32 	%f365, %f328;
	mov.f32 	%f366, %f328;
	mov.f32 	%f367, %f328;
	mov.f32 	%f368, %f328;
	mov.f32 	%f369, %f328;
	mov.f32 	%f370, %f328;
	mov.f32 	%f371, %f328;
	mov.f32 	%f372, %f328;
	mov.f32 	%f373, %f328;
	mov.f32 	%f374, %f328;
	mov.f32 	%f375, %f328;
	mov.f32 	%f376, %f328;
	mov.f32 	%f377, %f328;
	mov.f32 	%f378, %f328;
	mov.f32 	%f379, %f328;
	mov.f32 	%f380, %f328;
	mov.f32 	%f381, %f328;
	mov.f32 	%f382, %f328;
	mov.f32 	%f383, %f328;
$L__BB0_1:
	setp.gt.u32 	%p2, %r3, 36;
	bar.sync 	0;
	shl.b32 	%r16, %r106, 1;
	add.s32 	%r48, %r4, %r16;
	mul.wide.u32 	%rd6, %r48, 4;
	add.s64 	%rd7, %rd1, %rd6;
	ld.global.nc.f32 	%f170, [%rd7];
	shl.b32 	%r49, %r3, 3;
	mov.u32 	%r50, _ZZ17my_kernel_kernel0E18PaddedInput_shared;
	add.s32 	%r51, %r50, %r49;
	st.shared.f32 	[%r51], %f170;
	ld.global.nc.f32 	%f171, [%rd7+4];
	st.shared.f32 	[%r51+4], %f171;
	add.s32 	%r52, %r5, %r16;
	mul.wide.u32 	%rd8, %r52, 4;
	add.s64 	%rd9, %rd1, %rd8;
	ld.global.nc.f32 	%f172, [%rd9];
	st.shared.f32 	[%r51+512], %f172;
	ld.global.nc.f32 	%f173, [%rd9+4];
	st.shared.f32 	[%r51+516], %f173;
	@%p2 bra 	$L__BB0_4;
	setp.gt.u32 	%p3, %r3, 15;
	add.s32 	%r53, %r6, %r16;
	mul.wide.u32 	%rd10, %r53, 4;
	add.s64 	%rd11, %rd1, %rd10;
	ld.global.nc.f32 	%f174, [%rd11];
	mov.u32 	%r55, _ZZ17my_kernel_kernel0E18PaddedInput_shared;
	add.s32 	%r56, %r55, %r49;
	st.shared.f32 	[%r56+1024], %f174;
	ld.global.nc.f32 	%f175, [%rd11+4];
	st.shared.f32 	[%r56+1028], %f175;
	@%p3 bra 	$L__BB0_4;
	ld.param.u64 	%rd35, [my_kernel_kernel0_param_1];
	shl.b32 	%r57, %r106, 10;
	and.b32  	%r58, %r1, 7;
	and.b32  	%r59, %r3, 8;
	or.b32  	%r60, %r58, %r59;
	shl.b32 	%r61, %r60, 6;
	shl.b32 	%r62, %r3, 3;
	and.b32  	%r63, %r62, 56;
	or.b32  	%r64, %r61, %r63;
	or.b32  	%r65, %r64, %r57;
	cvta.to.global.u64 	%rd12, %rd35;
	mul.wide.u32 	%rd13, %r65, 4;
	add.s64 	%rd14, %rd12, %rd13;
	ld.global.nc.f32 	%f176, [%rd14];
	shl.b32 	%r66, %r3, 5;
	mov.u32 	%r67, _ZZ17my_kernel_kernel0E18placeholder_shared;
	add.s32 	%r68, %r67, %r66;
	st.shared.f32 	[%r68], %f176;
	or.b32  	%r69, %r7, %r57;
	mul.wide.u32 	%rd15, %r69, 4;
	add.s64 	%rd16, %rd12, %rd15;
	ld.global.nc.f32 	%f177, [%rd16];
	st.shared.f32 	[%r68+4], %f177;
	or.b32  	%r70, %r8, %r57;
	mul.wide.u32 	%rd17, %r70, 4;
	add.s64 	%rd18, %rd12, %rd17;
	ld.global.nc.f32 	%f178, [%rd18];
	st.shared.f32 	[%r68+8], %f178;
	shl.b32 	%r71, %r3, 6;
	shl.b32 	%r72, %r1, 6;
	and.b32  	%r73, %r72, 448;
	or.b32  	%r74, %r62, 3;
	and.b32  	%r75, %r74, 59;
	and.b32  	%r76, %r71, 512;
	or.b32  	%r77, %r76, %r73;
	or.b32  	%r78, %r77, %r75;
	or.b32  	%r79, %r78, %r57;
	mul.wide.u32 	%rd19, %r79, 4;
	add.s64 	%rd20, %rd12, %rd19;
	ld.global.nc.f32 	%f179, [%rd20];
	st.shared.f32 	[%r68+12], %f179;
	or.b32  	%r80, %r62, 4;
	and.b32  	%r81, %r80, 60;
	or.b32  	%r82, %r77, %r81;
	or.b32  	%r83, %r82, %r57;
	mul.wide.u32 	%rd21, %r83, 4;
	add.s64 	%rd22, %rd12, %rd21;
	ld.global.nc.f32 	%f180, [%rd22];
	st.shared.f32 	[%r68+16], %f180;
	or.b32  	%r84, %r9, %r57;
	mul.wide.u32 	%rd23, %r84, 4;
	add.s64 	%rd24, %rd12, %rd23;
	ld.global.nc.f32 	%f181, [%rd24];
	st.shared.f32 	[%r68+20], %f181;
	or.b32  	%r85, %r10, %r57;
	mul.wide.u32 	%rd25, %r85, 4;
	add.s64 	%rd26, %rd12, %rd25;
	ld.global.nc.f32 	%f182, [%rd26];
	st.shared.f32 	[%r68+24], %f182;
	or.b32  	%r86, %r11, %r57;
	mul.wide.u32 	%rd27, %r86, 4;
	add.s64 	%rd28, %rd12, %rd27;
	ld.global.nc.f32 	%f183, [%rd28];
	st.shared.f32 	[%r68+28], %f183;
$L__BB0_4:
	bar.sync 	0;
	mov.b32 	%r107, 0;
	mov.pred 	%p7, -1;
$L__BB0_5:
	mov.pred 	%p1, %p7;
	add.s32 	%r89, %r107, %r13;
	shl.b32 	%r91, %r107, 8;
	or.b32  	%r92, %r91, %r90;
	mov.u32 	%r93, _ZZ17my_kernel_kernel0E18placeholder_shared;
	add.s32 	%r94, %r93, %r92;
	ld.shared.f32 	%f184, [%r94+4];
	ld.shared.f32 	%f185, [%r94];
	shl.b32 	%r95, %r89, 2;
	mov.u32 	%r96, _ZZ17my_kernel_kernel0E18PaddedInput_shared;
	add.s32 	%r97, %r96, %r95;
	ld.shared.f32 	%f186, [%r97];
	fma.rn.f32 	%f383, %f186, %f185, %f383;
	ld.shared.f32 	%f187, [%r97+880];
	fma.rn.f32 	%f355, %f187, %f185, %f355;
	fma.rn.f32 	%f382, %f186, %f184, %f382;
	fma.rn.f32 	%f354, %f187, %f184, %f354;
	ld.shared.f32 	%f188, [%r97+16];
	fma.rn.f32 	%f381, %f188, %f185, %f381;
	ld.shared.f32 	%f189, [%r97+896];
	fma.rn.f32 	%f353, %f189, %f185, %f353;
	fma.rn.f32 	%f380, %f188, %f184, %f380;
	fma.rn.f32 	%f352, %f189, %f184, %f352;
	ld.shared.f32 	%f190, [%r97+32];
	fma.rn.f32 	%f379, %f190, %f185, %f379;
	ld.shared.f32 	%f191, [%r97+912];
	fma.rn.f32 	%f351, %f191, %f185, %f351;
	fma.rn.f32 	%f378, %f190, %f184, %f378;
	fma.rn.f32 	%f350, %f191, %f184, %f350;
	ld.shared.f32 	%f192, [%r97+48];
	fma.rn.f32 	%f377, %f192, %f185, %f377;
	ld.shared.f32 	%f193, [%r97+928];
	fma.rn.f32 	%f349, %f193, %f185, %f349;
	fma.rn.f32 	%f376, %f192, %f184, %f376;
	fma.rn.f32 	%f348, %f193, %f184, %f348;
	ld.shared.f32 	%f194, [%r97+64];
	fma.rn.f32 	%f375, %f194, %f185, %f375;
	ld.shared.f32 	%f195, [%r97+944];
	fma.rn.f32 	%f347, %f195, %f185, %f347;
	fma.rn.f32 	%f374, %f194, %f184, %f374;
	fma.rn.f32 	%f346, %f195, %f184, %f346;
	ld.shared.f32 	%f196, [%r97+80];
	fma.rn.f32 	%f373, %f196, %f185, %f373;
	ld.shared.f32 	%f197, [%r97+960];
	fma.rn.f32 	%f345, %f197, %f185, %f345;
	fma.rn.f32 	%f372, %f196, %f184, %f372;
	fma.rn.f32 	%f344, %f197, %f184, %f344;
	ld.shared.f32 	%f198, [%r97+96];
	fma.rn.f32 	%f371, %f198, %f185, %f371;
	ld.shared.f32 	%f199, [%r97+976];
	fma.rn.f32 	%f343, %f199, %f185, %f343;
	fma.rn.f32 	%f370, %f198, %f184, %f370;
	fma.rn.f32 	%f342, %f199, %f184, %f342;
	ld.shared.f32 	%f200, [%r97+112];
	fma.rn.f32 	%f369, %f200, %f185, %f369;
	ld.shared.f32 	%f201, [%r97+992];
	fma.rn.f32 	%f341, %f201, %f185, %f341;
	fma.rn.f32 	%f368, %f200, %f184, %f368;
	fma.rn.f32 	%f340, %f201, %f184, %f340;
	ld.shared.f32 	%f202, [%r97+128];
	fma.rn.f32 	%f367, %f202, %f185, %f367;
	ld.shared.f32 	%f203, [%r97+1008];
	fma.rn.f32 	%f339, %f203, %f185, %f339;
	fma.rn.f32 	%f366, %f202, %f184, %f366;
	fma.rn.f32 	%f338, %f203, %f184, %f338;
	ld.shared.f32 	%f204, [%r97+144];
	fma.rn.f32 	%f365, %f204, %f185, %f365;
	ld.shared.f32 	%f205, [%r97+1024];
	fma.rn.f32 	%f337, %f205, %f185, %f337;
	fma.rn.f32 	%f364, %f204, %f184, %f364;
	fma.rn.f32 	%f336, %f205, %f184, %f336;
	ld.shared.f32 	%f206, [%r97+160];
	fma.rn.f32 	%f363, %f206, %f185, %f363;
	ld.shared.f32 	%f207, [%r97+1040];
	fma.rn.f32 	%f335, %f207, %f185, %f335;
	fma.rn.f32 	%f362, %f206, %f184, %f362;
	fma.rn.f32 	%f334, %f207, %f184, %f334;
	ld.shared.f32 	%f208, [%r97+176];
	fma.rn.f32 	%f361, %f208, %f185, %f361;
	ld.shared.f32 	%f209, [%r97+1056];
	fma.rn.f32 	%f333, %f209, %f185, %f333;
	fma.rn.f32 	%f360, %f208, %f184, %f360;
	fma.rn.f32 	%f332, %f209, %f184, %f332;
	ld.shared.f32 	%f210, [%r97+192];
	fma.rn.f32 	%f359, %f210, %f185, %f359;
	ld.shared.f32 	%f211, [%r97+1072];
	fma.rn.f32 	%f331, %f211, %f185, %f331;
	fma.rn.f32 	%f358, %f210, %f184, %f358;
	fma.rn.f32 	%f330, %f211, %f184, %f330;
	ld.shared.f32 	%f212, [%r97+208];
	fma.rn.f32 	%f357, %f212, %f185, %f357;
	ld.shared.f32 	%f213, [%r97+1088];
	fma.rn.f32 	%f329, %f213, %f185, %f329;
	fma.rn.f32 	%f356, %f212, %f184, %f356;
	fma.rn.f32 	%f328, %f213, %f184, %f328;
	mov.b32 	%r107, 1;
	mov.pred 	%p7, 0;
	@%p1 bra 	$L__BB0_5;
	add.s32 	%r106, %r106, 1;
	setp.ne.s32 	%p6, %r106, 128;
	@%p6 bra 	$L__BB0_1;
	ld.param.u64 	%rd37, [my_kernel_kernel0_param_3];
	ld.param.u64 	%rd36, [my_kernel_kernel0_param_2];
	shl.b32 	%r98, %r3, 1;
	cvta.to.global.u64 	%rd29, %rd36;
	cvta.to.global.u64 	%rd30, %rd37;
	shl.b32 	%r99, %r1, 6;
	and.b32  	%r100, %r99, 448;
	and.b32  	%r101, %r98, 62;
	or.b32  	%r102, %r100, %r101;
	mul.lo.s32 	%r103, %r12, 7168;
	mad.lo.s32 	%r104, %r2, 28672, %r103;
	or.b32  	%r105, %r102, %r104;
	mul.wide.u32 	%rd31, %r102, 4;
	add.s64 	%rd32, %rd30, %rd31;
	ld.global.nc.f32 	%f214, [%rd32];
	add.f32 	%f215, %f383, %f214;
	mul.wide.u32 	%rd33, %r105, 4;
	add.s64 	%rd34, %rd29, %rd33;
	st.global.f32 	[%rd34], %f215;
	add.f32 	%f216, %f355, %f214;
	st.global.f32 	[%rd34+57344], %f216;
	ld.global.nc.f32 	%f217, [%rd32+4];
	add.f32 	%f218, %f382, %f217;
	st.global.f32 	[%rd34+4], %f218;
	add.f32 	%f219, %f354, %f217;
	st.global.f32 	[%rd34+57348], %f219;
	add.f32 	%f220, %f381, %f214;
	st.global.f32 	[%rd34+2048], %f220;
	add.f32 	%f221, %f353, %f214;
	st.global.f32 	[%rd34+59392], %f221;
	add.f32 	%f222, %f380, %f217;
	st.global.f32 	[%rd34+2052], %f222;
	add.f32 	%f223, %f352, %f217;
	st.global.f32 	[%rd34+59396], %f223;
	add.f32 	%f224, %f379, %f214;
	st.global.f32 	[%rd34+4096], %f224;
	add.f32 	%f225, %f351, %f214;
	st.global.f32 	[%rd34+61440], %f225;
	add.f32 	%f226, %f378, %f217;
	st.global.f32 	[%rd34+4100], %f226;
	add.f32 	%f227, %f350, %f217;
	st.global.f32 	[%rd34+61444], %f227;
	add.f32 	%f228, %f377, %f214;
	st.global.f32 	[%rd34+6144], %f228;
	add.f32 	%f229, %f349, %f214;
	st.global.f32 	[%rd34+63488], %f229;
	add.f32 	%f230, %f376, %f217;
	st.global.f32 	[%rd34+6148], %f230;
	add.f32 	%f231, %f348, %f217;
	st.global.f32 	[%rd34+63492], %f231;
	add.f32 	%f232, %f375, %f214;
	st.global.f32 	[%rd34+8192], %f232;
	add.f32 	%f233, %f347, %f214;
	st.global.f32 	[%rd34+65536], %f233;
	add.f32 	%f234, %f374, %f217;
	st.global.f32 	[%rd34+8196], %f234;
	add.f32 	%f235, %f346, %f217;
	st.global.f32 	[%rd34+65540], %f235;
	add.f32 	%f236, %f373, %f214;
	st.global.f32 	[%rd34+10240], %f236;
	add.f32 	%f237, %f345, %f214;
	st.global.f32 	[%rd34+67584], %f237;
	add.f32 	%f238, %f372, %f217;
	st.global.f32 	[%rd34+10244], %f238;
	add.f32 	%f239, %f344, %f217;
	st.global.f32 	[%rd34+67588], %f239;
	add.f32 	%f240, %f371, %f214;
	st.global.f32 	[%rd34+12288], %f240;
	add.f32 	%f241, %f343, %f214;
	st.global.f32 	[%rd34+69632], %f241;
	add.f32 	%f242, %f370, %f217;
	st.global.f32 	[%rd34+12292], %f242;
	add.f32 	%f243, %f342, %f217;
	st.global.f32 	[%rd34+69636], %f243;
	add.f32 	%f244, %f369, %f214;
	st.global.f32 	[%rd34+14336], %f244;
	add.f32 	%f245, %f341, %f214;
	st.global.f32 	[%rd34+71680], %f245;
	add.f32 	%f246, %f368, %f217;
	st.global.f32 	[%rd34+14340], %f246;
	add.f32 	%f247, %f340, %f217;
	st.global.f32 	[%rd34+71684], %f247;
	add.f32 	%f248, %f367, %f214;
	st.global.f32 	[%rd34+16384], %f248;
	add.f32 	%f249, %f339, %f214;
	st.global.f32 	[%rd34+73728], %f249;
	add.f32 	%f250, %f366, %f217;
	st.global.f32 	[%rd34+16388], %f250;
	add.f32 	%f251, %f338, %f217;
	st.global.f32 	[%rd34+73732], %f251;
	add.f32 	%f252, %f365, %f214;
	st.global.f32 	[%rd34+18432], %f252;
	add.f32 	%f253, %f337, %f214;
	st.global.f32 	[%rd34+75776], %f253;
	add.f32 	%f254, %f364, %f217;
	st.global.f32 	[%rd34+18436], %f254;
	add.f32 	%f255, %f336, %f217;
	st.global.f32 	[%rd34+75780], %f255;
	add.f32 	%f256, %f363, %f214;
	st.global.f32 	[%rd34+20480], %f256;
	add.f32 	%f257, %f335, %f214;
	st.global.f32 	[%rd34+77824], %f257;
	add.f32 	%f258, %f362, %f217;
	st.global.f32 	[%rd34+20484], %f258;
	add.f32 	%f259, %f334, %f217;
	st.global.f32 	[%rd34+77828], %f259;
	add.f32 	%f260, %f361, %f214;
	st.global.f32 	[%rd34+22528], %f260;
	add.f32 	%f261, %f333, %f214;
	st.global.f32 	[%rd34+79872], %f261;
	add.f32 	%f262, %f360, %f217;
	st.global.f32 	[%rd34+22532], %f262;
	add.f32 	%f263, %f332, %f217;
	st.global.f32 	[%rd34+79876], %f263;
	add.f32 	%f264, %f359, %f214;
	st.global.f32 	[%rd34+24576], %f264;
	add.f32 	%f265, %f331, %f214;
	st.global.f32 	[%rd34+81920], %f265;
	add.f32 	%f266, %f358, %f217;
	st.global.f32 	[%rd34+24580], %f266;
	add.f32 	%f267, %f330, %f217;
	st.global.f32 	[%rd34+81924], %f267;
	add.f32 	%f268, %f357, %f214;
	st.global.f32 	[%rd34+26624], %f268;
	add.f32 	%f269, %f329, %f214;
	st.global.f32 	[%rd34+83968], %f269;
	add.f32 	%f270, %f356, %f217;
	st.global.f32 	[%rd34+26628], %f270;
	add.f32 	%f271, %f328, %f217;
	st.global.f32 	[%rd34+83972], %f271;
	ret;

}


// ===== COMPILED SASS (sm_100) =====

	.target	sm_100

	.elftype	@"ET_EXEC"


//--------------------- .note.nv.tkinfo           --------------------------
	.section	.note.nv.tkinfo,"",@"SHT_NOTE"
	.sectionflags	@"SHF_NOTE_NV_TKINFO"
	.tkinfo
        /*0018*/ 	.word	0x00000002
        /*0030*/ 	.string	""
        /*0030*/ 	.string	"ptxas"
        /*0030*/ 	.string	"Cuda compilation tools, release 13.0, V13.0.88"
        /*0030*/ 	.string	"Build cuda_13.0.r13.0/compiler.36424714_0"
        /*0030*/ 	.string	"-arch sm_100 -m 64 "



//--------------------- .note.nv.cuinfo           --------------------------
	.section	.note.nv.cuinfo,"",@"SHT_NOTE"
	.sectionflags	@"SHF_NOTE_NV_CUINFO"
        /*0018*/ 	.short	0x0002
        /*001a*/ 	.short	0x0064
        /*001c*/ 	.short	0x0082
	.zero		2


//--------------------- .nv.info                  --------------------------
	.section	.nv.info,"",@"SHT_CUDA_INFO"
	.align	4


	//----- nvinfo : EIATTR_REGCOUNT
	.align		4
        /*0000*/ 	.byte	0x04, 0x2f
        /*0002*/ 	.short	(.L_1 - .L_0)
	.align		4
.L_0:
        /*0004*/ 	.word	index@(my_kernel_kernel0)
        /*0008*/ 	.word	0x00000060


	//----- nvinfo : EIATTR_FRAME_SIZE
	.align		4
.L_1:
        /*000c*/ 	.byte	0x04, 0x11
        /*000e*/ 	.short	(.L_3 - .L_2)
	.align		4
.L_2:
        /*0010*/ 	.word	index@(my_kernel_kernel0)
        /*0014*/ 	.word	0x00000000


	//----- nvinfo : EIATTR_MIN_STACK_SIZE
	.align		4
.L_3:
        /*0018*/ 	.byte	0x04, 0x12
        /*001a*/ 	.short	(.L_5 - .L_4)
	.align		4
.L_4:
        /*001c*/ 	.word	index@(my_kernel_kernel0)
        /*0020*/ 	.word	0x00000000
.L_5:


//--------------------- .nv.compat                --------------------------
	.section	.nv.compat,"",@"SHT_CUDA_COMPAT_INFO"
	.align	4
        /*0000*/ 	.byte	0x02, 0x09, 0x00, 0x00, 0x02, 0x02, 0x01, 0x00, 0x02, 0x05, 0x05, 0x00, 0x03, 0x07, 0x01, 0x01
        /*0010*/ 	.byte	0x02, 0x03, 0x00, 0x00, 0x02, 0x06, 0x01, 0x00, 0x04, 0x0b, 0x08, 0x00, 0x09, 0x00, 0x00, 0x00
        /*0020*/ 	.byte	0x00, 0x00, 0x00, 0x00


//--------------------- .nv.info.my_kernel_kernel0 --------------------------
	.section	.nv.info.my_kernel_kernel0,"",@"SHT_CUDA_INFO"
	.sectionflags	@""
	.align	4


	//----- nvinfo : EIATTR_CUDA_API_VERSION
	.align		4
        /*0000*/ 	.byte	0x04, 0x37
        /*0002*/ 	.short	(.L_7 - .L_6)
.L_6:
        /*0004*/ 	.word	0x00000082


	//----- nvinfo : EIATTR_KPARAM_INFO
	.align		4
.L_7:
        /*0008*/ 	.byte	0x04, 0x17
        /*000a*/ 	.short	(.L_9 - .L_8)
.L_8:
        /*000c*/ 	.word	0x00000000
        /*0010*/ 	.short	0x0003
        /*0012*/ 	.short	0x0018
        /*0014*/ 	.byte	0x00, 0xf5, 0x21, 0x00


	//----- nvinfo : EIATTR_KPARAM_INFO
	.align		4
.L_9:
        /*0018*/ 	.byte	0x04, 0x17
        /*001a*/ 	.short	(.L_11 - .L_10)
.L_10:
        /*001c*/ 	.word	0x00000000
        /*0020*/ 	.short	0x0002
        /*0022*/ 	.short	0x0010
        /*0024*/ 	.byte	0x00, 0xf5, 0x21, 0x00


	//----- nvinfo : EIATTR_KPARAM_INFO
	.align		4
.L_11:
        /*0028*/ 	.byte	0x04, 0x17
        /*002a*/ 	.short	(.L_13 - .L_12)
.L_12:
        /*002c*/ 	.word	0x00000000
        /*0030*/ 	.short	0x0001
        /*0032*/ 	.short	0x0008
        /*0034*/ 	.byte	0x00, 0xf5, 0x21, 0x00


	//----- nvinfo : EIATTR_KPARAM_INFO
	.align		4
.L_13:
        /*0038*/ 	.byte	0x04, 0x17
        /*003a*/ 	.short	(.L_15 - .L_14)
.L_14:
        /*003c*/ 	.word	0x00000000
        /*0040*/ 	.short	0x0000
        /*0042*/ 	.short	0x0000
        /*0044*/ 	.byte	0x00, 0xf5, 0x21, 0x00


	//----- nvinfo : EIATTR_SPARSE_MMA_MASK
	.align		4
.L_15:
        /*0048*/ 	.byte	0x03, 0x50
        /*004a*/ 	.short	0x0000


	//----- nvinfo : EIATTR_MAXREG_COUNT
	.align		4
        /*004c*/ 	.byte	0x03, 0x1b
        /*004e*/ 	.short	0x00ff


	//----- nvinfo : EIATTR_NUM_BARRIERS
	.align		4
        /*0050*/ 	.byte	0x02, 0x4c
        /*0052*/ 	.byte	0x01
	.zero		1


	//----- nvinfo : EIATTR_MERCURY_ISA_VERSION
	.align		4
        /*0054*/ 	.byte	0x03, 0x5f
        /*0056*/ 	.short	0x0101


	//----- nvinfo : EIATTR_VRC_CTA_INIT_COUNT
	.align		4
        /*0058*/ 	.byte	0x02, 0x4a
	.zero		1
	.zero		1


	//----- nvinfo : EIATTR_EXIT_INSTR_OFFSETS
	.align		4
        /*005c*/ 	.byte	0x04, 0x1c
        /*005e*/ 	.short	(.L_17 - .L_16)


	//   ....[0]....
.L_16:
        /*0060*/ 	.word	0x00001840


	//----- nvinfo : EIATTR_CRS_STACK_SIZE
	.align		4
.L_17:
        /*0064*/ 	.byte	0x04, 0x1e
        /*0066*/ 	.short	(.L_19 - .L_18)
.L_18:
        /*0068*/ 	.word	0x00000000


	//----- nvinfo : EIATTR_CBANK_PARAM_SIZE
	.align		4
.L_19:
        /*006c*/ 	.byte	0x03, 0x19
        /*006e*/ 	.short	0x0020


	//----- nvinfo : EIATTR_PARAM_CBANK
	.align		4
        /*0070*/ 	.byte	0x04, 0x0a
        /*0072*/ 	.short	(.L_21 - .L_20)
	.align		4
.L_20:
        /*0074*/ 	.word	index@(.nv.constant0.my_kernel_kernel0)
        /*0078*/ 	.short	0x0380
        /*007a*/ 	.short	0x0020


	//----- nvinfo : EIATTR_SW_WAR
	.align		4
.L_21:
        /*007c*/ 	.byte	0x04, 0x36
        /*007e*/ 	.short	(.L_23 - .L_22)
.L_22:
        /*0080*/ 	.word	0x00000008
.L_23:


//--------------------- .nv.callgraph             --------------------------
	.section	.nv.callgraph,"",@"SHT_CUDA_CALLGRAPH"
	.align	4
	.sectionentsize	8
	.align		4
        /*0000*/ 	.word	0x00000000
	.align		4
        /*0004*/ 	.word	0xffffffff
	.align		4
        /*0008*/ 	.word	0x00000000
	.align		4
        /*000c*/ 	.word	0xfffffffe
	.align		4
        /*0010*/ 	.word	0x00000000
	.align		4
        /*0014*/ 	.word	0xfffffffd
	.align		4
        /*0018*/ 	.word	0x00000000
	.align		4
        /*001c*/ 	.word	0xfffffffc


//--------------------- .text.my_kernel_kernel0   --------------------------
	.section	.text.my_kernel_kernel0,"ax",@progbits
	.align	128
        .global         my_kernel_kernel0
        .type           my_kernel_kernel0,@function
        .size           my_kernel_kernel0,(.L_x_5 - my_kernel_kernel0)
        .other          my_kernel_kernel0,@"STO_CUDA_ENTRY STV_DEFAULT"
my_kernel_kernel0:
.text.my_kernel_kernel0:
[----:B------:R-:W-:Y:S01]  /*0000*/  LDC R1, c[0x0][0x37c] ;  /* 0x0000df00ff017b82 */ /* 0x000fe20000000800 */
[----:B------:R-:W0:Y:S01]  /*0010*/  S2R R0, SR_TID.X ;  /* 0x0000000000007919 */ /* 0x000e220000002100 */
[----:B------:R-:W-:Y:S01]  /*0020*/  HFMA2 R82, -RZ, RZ, 0, 0 ;  /* 0x00000000ff527431 */ /* 0x000fe200000001ff */
[----:B------:R-:W-:Y:S02]  /*0030*/  CS2R R22, SRZ ;  /* 0x0000000000167805 */ /* 0x000fe4000001ff00 */
[----:B------:R-:W-:Y:S01]  /*0040*/  CS2R R24, SRZ ;  /* 0x0000000000187805 */ /* 0x000fe2000001ff00 */
[----:B------:R-:W1:Y:S01]  /*0050*/  S2R R2, SR_CTAID.X ;  /* 0x0000000000027919 */ /* 0x000e620000002500 */
[----:B------:R-:W-:Y:S02]  /*0060*/  CS2R R26, SRZ ;  /* 0x00000000001a7805 */ /* 0x000fe4000001ff00 */
[----:B------:R-:W-:Y:S02]  /*0070*/  CS2R R28, SRZ ;  /* 0x00000000001c7805 */ /* 0x000fe4000001ff00 */
[----:B------:R-:W-:-:S02]  /*0080*/  CS2R R30, SRZ ;  /* 0x00000000001e7805 */ /* 0x000fc4000001ff00 */
[----:B------:R-:W-:Y:S02]  /*0090*/  CS2R R32, SRZ ;  /* 0x0000000000207805 */ /* 0x000fe4000001ff00 */
[----:B------:R-:W-:Y:S02]  /*00a0*/  CS2R R34, SRZ ;  /* 0x0000000000227805 */ /* 0x000fe4000001ff00 */
[----:B------:R-:W-:Y:S02]  /*00b0*/  CS2R R36, SRZ ;  /* 0x0000000000247805 */ /* 0x000fe4000001ff00 */
        /* <DEDUP_REMOVED lines=13> */
[----:B------:R-:W-:Y:S01]  /*0190*/  CS2R R80, SRZ ;  /* 0x0000000000507805 */ /* 0x000fe2000001ff00 */
[----:B------:R-:W2:Y:S01]  /*01a0*/  LDCU.64 UR8, c[0x0][0x358] ;  /* 0x00006b00ff0877ac */ /* 0x000ea20008000a00 */
[----:B0-----:R-:W-:-:S02]  /*01b0*/  IADD3 R3, PT, PT, R0, 0x9, RZ ;  /* 0x0000000900037810 */ /* 0x001fc40007ffe0ff */
[C---:B------:R-:W-:Y:S02]  /*01c0*/  LOP3.LUT R6, R0.reuse, 0xffff, RZ, 0xc0, !PT ;  /* 0x0000ffff00067812 */ /* 0x040fe400078ec0ff */
[----:B------:R-:W-:Y:S02]  /*01d0*/  LOP3.LUT R4, R3, 0xffff, RZ, 0xc0, !PT ;  /* 0x0000ffff03047812 */ /* 0x000fe400078ec0ff */
[C---:B------:R-:W-:Y:S02]  /*01e0*/  SHF.L.U32 R5, R0.reuse, 0x6, RZ ;  /* 0x0000000600057819 */ /* 0x040fe400000006ff */
[----:B------:R-:W-:Y:S01]  /*01f0*/  LOP3.LUT R7, R0, 0x80, RZ, 0x3c, !PT ;  /* 0x0000008000077812 */ /* 0x000fe200078e3cff */
[----:B------:R-:W-:Y:S01]  /*0200*/  IMAD R4, R4, 0x4a8, RZ ;  /* 0x000004a804047824 */ /* 0x000fe200078e02ff */
[----:B------:R-:W-:Y:S02]  /*0210*/  LOP3.LUT R5, R5, 0x200, RZ, 0xc0, !PT ;  /* 0x0000020005057812 */ /* 0x000fe400078ec0ff */
[----:B------:R-:W-:-:S02]  /*0220*/  LOP3.LUT R7, R7, 0xff, RZ, 0xc0, !PT ;  /* 0x000000ff07077812 */ /* 0x000fc400078ec0ff */
[----:B------:R-:W-:Y:S02]  /*0230*/  SHF.R.U32.HI R4, RZ, 0x10, R4 ;  /* 0x00000010ff047819 */ /* 0x000fe40000011604 */
[----:B------:R-:W-:Y:S01]  /*0240*/  SHF.L.U32 R84, R0, 0x1, RZ ;  /* 0x0000000100547819 */ /* 0x000fe200000006ff */
[----:B------:R-:W-:Y:S01]  /*0250*/  IMAD R7, R7, 0x95, RZ ;  /* 0x0000009507077824 */ /* 0x000fe200078e02ff */
[----:B------:R-:W-:Y:S02]  /*0260*/  PRMT R4, R4, 0x9910, RZ ;  /* 0x0000991004047816 */ /* 0x000fe400000000ff */
[----:B------:R-:W-:Y:S02]  /*0270*/  SHF.R.U32.HI R83, RZ, 0x5, R0 ;  /* 0x00000005ff537819 */ /* 0x000fe40000011600 */
[----:B------:R-:W-:Y:S01]  /*0280*/  SHF.R.U32.HI R12, RZ, 0xd, R7 ;  /* 0x0000000dff0c7819 */ /* 0x000fe20000011607 */
[----:B------:R-:W-:Y:S01]  /*0290*/  IMAD R4, R4, 0x37, RZ ;  /* 0x0000003704047824 */ /* 0x000fe200078e02ff */
[----:B------:R-:W-:-:S04]  /*02a0*/  LOP3.LUT R84, R84, 0x3e, RZ, 0xc0, !PT ;  /* 0x0000003e54547812 */ /* 0x000fc800078ec0ff */
[----:B------:R-:W-:Y:S01]  /*02b0*/  IADD3 R8, PT, PT, RZ, -R4, RZ ;  /* 0x80000004ff087210 */ /* 0x000fe20007ffe0ff */
[----:B------:R-:W-:Y:S01]  /*02c0*/  IMAD R4, R6, 0x4a8, RZ ;  /* 0x000004a806047824 */ /* 0x000fe200078e02ff */
[----:B-1----:R-:W-:Y:S02]  /*02d0*/  SHF.L.U32 R6, R2, 0x6, RZ ;  /* 0x0000000602067819 */ /* 0x002fe400000006ff */
[----:B------:R-:W-:Y:S02]  /*02e0*/  PRMT R8, R8, 0x7710, RZ ;  /* 0x0000771008087816 */ /* 0x000fe400000000ff */
[----:B------:R-:W-:Y:S02]  /*02f0*/  SHF.R.U32.HI R4, RZ, 0x10, R4 ;  /* 0x00000010ff047819 */ /* 0x000fe40000011604 */
[----:B------:R-:W-:Y:S02]  /*0300*/  LOP3.LUT R14, R5, 0x1c0, R6, 0xf8, !PT ;  /* 0x000001c0050e7812 */ /* 0x000fe400078ef806 */
[----:B------:R-:W-:-:S02]  /*0310*/  IADD3 R9, PT, PT, R3, R8, RZ ;  /* 0x0000000803097210 */ /* 0x000fc40007ffe0ff */
[----:B------:R-:W-:Y:S02]  /*0320*/  PRMT R8, R4, 0x9910, RZ ;  /* 0x0000991004087816 */ /* 0x000fe400000000ff */
[----:B------:R-:W-:Y:S02]  /*0330*/  IADD3 R5, PT, PT, R0, 0x40, RZ ;  /* 0x0000004000057810 */ /* 0x000fe40007ffe0ff */
[----:B------:R-:W-:Y:S02]  /*0340*/  SHF.R.U32.HI R3, RZ, 0x3, R2 ;  /* 0x00000003ff037819 */ /* 0x000fe40000011602 */
[----:B------:R-:W-:Y:S01]  /*0350*/  LOP3.LUT R10, R5, 0xffff, RZ, 0xc0, !PT ;  /* 0x0000ffff050a7812 */ /* 0x000fe200078ec0ff */
[----:B------:R-:W-:Y:S01]  /*0360*/  IMAD R5, R8, 0x37, RZ ;  /* 0x0000003708057824 */ /* 0x000fe200078e02ff */
[----:B------:R-:W-:Y:S01]  /*0370*/  SHF.L.U32 R6, R0, 0x3, RZ ;  /* 0x0000000300067819 */ /* 0x000fe200000006ff */
[----:B------:R-:W-:Y:S02]  /*0380*/  IMAD R3, R3, 0xe000, RZ ;  /* 0x0000e00003037824 */ /* 0x000fe400078e02ff */
[----:B------:R-:W-:Y:S01]  /*0390*/  IMAD R10, R10, 0x4a8, RZ ;  /* 0x000004a80a0a7824 */ /* 0x000fe200078e02ff */
[----:B------:R-:W-:Y:S01]  /*03a0*/  IADD3 R5, PT, PT, RZ, -R5, RZ ;  /* 0x80000005ff057210 */ /* 0x000fe20007ffe0ff */
[----:B------:R-:W-:Y:S01]  /*03b0*/  IMAD R8, R4, 0x3800, R3 ;  /* 0x0000380004087824 */ /* 0x000fe200078e0203 */
[----:B------:R-:W-:-:S02]  /*03c0*/  IADD3 R11, PT, PT, R6, 0x1, RZ ;  /* 0x00000001060b7810 */ /* 0x000fc40007ffe0ff */
[----:B------:R-:W-:Y:S02]  /*03d0*/  PRMT R5, R5, 0x7710, RZ ;  /* 0x0000771005057816 */ /* 0x000fe400000000ff */
[----:B------:R-:W-:Y:S02]  /*03e0*/  SHF.R.U32.HI R10, RZ, 0x10, R10 ;  /* 0x00000010ff0a7819 */ /* 0x000fe4000001160a */
[----:B------:R-:W-:Y:S02]  /*03f0*/  IADD3 R5, PT, PT, R5, R0, RZ ;  /* 0x0000000005057210 */ /* 0x000fe40007ffe0ff */
[----:B------:R-:W-:Y:S01]  /*0400*/  LEA R13, R0, R3, 0x8 ;  /* 0x00000003000d7211 */ /* 0x000fe200078e40ff */
[----:B------:R-:W-:Y:S01]  /*0410*/  IMAD R10, R10, 0x3800, R3 ;  /* 0x000038000a0a7824 */ /* 0x000fe200078e0203 */
[----:B------:R-:W-:Y:S02]  /*0420*/  LOP3.LUT R3, R14, 0x39, R11, 0xf8, !PT ;  /* 0x000000390e037812 */ /* 0x000fe400078ef80b */
[----:B------:R-:W-:Y:S01]  /*0430*/  SHF.L.U32 R7, R5, 0x8, RZ ;  /* 0x0000000805077819 */ /* 0x000fe200000006ff */
[----:B------:R-:W-:Y:S01]  /*0440*/  IMAD R85, R12, 0x3800, R13 ;  /* 0x000038000c557824 */ /* 0x000fe200078e020d */
[----:B------:R-:W-:-:S02]  /*0450*/  SHF.L.U32 R11, R9, 0x8, RZ ;  /* 0x00000008090b7819 */ /* 0x000fc400000006ff */
[----:B------:R-:W-:Y:S02]  /*0460*/  CS2R R12, SRZ ;  /* 0x00000000000c7805 */ /* 0x000fe4000001ff00 */
[----:B------:R-:W-:Y:S02]  /*0470*/  LOP3.LUT R9, R7, 0xffff, RZ, 0xc0, !PT ;  /* 0x0000ffff07097812 */ /* 0x000fe400078ec0ff */
[C---:B------:R-:W-:Y:S02]  /*0480*/  IADD3 R15, PT, PT, R6.reuse, 0x2, RZ ;  /* 0x00000002060f7810 */ /* 0x040fe40007ffe0ff */
[C---:B------:R-:W-:Y:S02]  /*0490*/  IADD3 R17, PT, PT, R6.reuse, 0x5, RZ ;  /* 0x0000000506117810 */ /* 0x040fe40007ffe0ff */
[C---:B------:R-:W-:Y:S02]  /*04a0*/  IADD3 R19, PT, PT, R6.reuse, 0x6, RZ ;  /* 0x0000000606137810 */ /* 0x040fe40007ffe0ff */
[----:B------:R-:W-:-:S02]  /*04b0*/  IADD3 R21, PT, PT, R6, 0x7, RZ ;  /* 0x0000000706157810 */ /* 0x000fc40007ffe0ff */
[----:B------:R-:W-:Y:S02]  /*04c0*/  LOP3.LUT R11, R11, 0xffff, RZ, 0xc0, !PT ;  /* 0x0000ffff0b0b7812 */ /* 0x000fe400078ec0ff */
[----:B------:R-:W-:Y:S02]  /*04d0*/  IADD3 R8, PT, PT, R8, R9, RZ ;  /* 0x0000000908087210 */ /* 0x000fe40007ffe0ff */
[C---:B------:R-:W-:Y:S02]  /*04e0*/  LOP3.LUT R4, R14.reuse, 0x3a, R15, 0xf8, !PT ;  /* 0x0000003a0e047812 */ /* 0x040fe400078ef80f */
[C---:B------:R-:W-:Y:S02]  /*04f0*/  LOP3.LUT R5, R14.reuse, 0x3d, R17, 0xf8, !PT ;  /* 0x0000003d0e057812 */ /* 0x040fe400078ef811 */
[----:B------:R-:W-:Y:S02]  /*0500*/  CS2R R16, SRZ ;  /* 0x0000000000107805 */ /* 0x000fe4000001ff00 */
[----:B------:R-:W-:-:S02]  /*0510*/  LOP3.LUT R6, R14, 0x3e, R19, 0xf8, !PT ;  /* 0x0000003e0e067812 */ /* 0x000fc400078ef813 */
[----:B------:R-:W-:Y:S02]  /*0520*/  CS2R R18, SRZ ;  /* 0x0000000000127805 */ /* 0x000fe4000001ff00 */
[----:B------:R-:W-:Y:S02]  /*0530*/  LOP3.LUT R7, R14, 0x3f, R21, 0xf8, !PT ;  /* 0x0000003f0e077812 */ /* 0x000fe400078ef815 */
[----:B------:R-:W-:Y:S02]  /*0540*/  CS2R R14, SRZ ;  /* 0x00000000000e7805 */ /* 0x000fe4000001ff00 */
[----:B------:R-:W-:Y:S02]  /*0550*/  IADD3 R9, PT, PT, R10, R11, RZ ;  /* 0x0000000b0a097210 */ /* 0x000fe40007ffe0ff */
[----:B------:R-:W-:Y:S02]  /*0560*/  CS2R R10, SRZ ;  /* 0x00000000000a7805 */ /* 0x000fe4000001ff00 */
[----:B------:R-:W-:-:S02]  /*0570*/  CS2R R20, SRZ ;  /* 0x0000000000147805 */ /* 0x000fc4000001ff00 */
[----:B--2---:R-:W-:-:S07]  /*0580*/  IADD3 R85, PT, PT, R85, 0x1200, RZ ;  /* 0x0000120055557810 */ /* 0x004fce0007ffe0ff */
.L_x_3:
[----:B------:R-:W0:Y:S01]  /*0590*/  LDC.64 R44, c[0x0][0x380] ;  /* 0x0000e000ff2c7b82 */ /* 0x000e220000000a00 */
[C---:B------:R-:W-:Y:S02]  /*05a0*/  LEA R49, R10.reuse, R8, 0x1 ;  /* 0x000000080a317211 */ /* 0x040fe400078e08ff */
[----:B------:R-:W-:-:S03]  /*05b0*/  LEA R47, R10, R9, 0x1 ;  /* 0x000000090a2f7211 */ /* 0x000fc600078e08ff */
[----:B0-----:R-:W-:-:S04]  /*05c0*/  IMAD.WIDE.U32 R48, R49, 0x4, R44 ;  /* 0x0000000431307825 */ /* 0x001fc800078e002c */
[----:B------:R-:W-:Y:S01]  /*05d0*/  IMAD.WIDE.U32 R46, R47, 0x4, R44 ;  /* 0x000000042f2e7825 */ /* 0x000fe200078e002c */
[----:B------:R-:W2:Y:S04]  /*05e0*/  LDG.E.CONSTANT R40, desc[UR8][R48.64] ;  /* 0x0000000830287981 */ /* 0x000ea8000c1e9900 */
[----:B------:R-:W2:Y:S04]  /*05f0*/  LDG.E.CONSTANT R41, desc[UR8][R48.64+0x4] ;  /* 0x0000040830297981 */ /* 0x000ea8000c1e9900 */
[----:B------:R-:W3:Y:S04]  /*0600*/  LDG.E.CONSTANT R42, desc[UR8][R46.64] ;  /* 0x000000082e2a7981 */ /* 0x000ee8000c1e9900 */
[----:B------:R-:W3:Y:S01]  /*0610*/  LDG.E.CONSTANT R43, desc[UR8][R46.64+0x4] ;  /* 0x000004082e2b7981 */ /* 0x000ee2000c1e9900 */
[----:B------:R-:W0:Y:S01]  /*0620*/  S2UR UR6, SR_CgaCtaId ;  /* 0x00000000000679c3 */ /* 0x000e220000008800 */
[----:B------:R-:W-:-:S07]  /*0630*/  UMOV UR4, 0x400 ;  /* 0x0000040000047882 */ /* 0x000fce0000000000 */
[----:B------:R-:W-:Y:S01]  /*0640*/  BAR.SYNC.DEFER_BLOCKING 0x0 ;  /* 0x0000000000007b1d */ /* 0x000fe20000010000 */
[----:B------:R-:W-:-:S05]  /*0650*/  ISETP.GT.U32.AND P0, PT, R0, 0x24, PT ;  /* 0x000000240000780c */ /* 0x000fca0003f04070 */
[----:B------:R-:W-:Y:S01]  /*0660*/  BSSY.RECONVERGENT B0, `(.L_x_0) ;  /* 0x000003b000007945 */ /* 0x000fe20003800200 */
[----:B0-----:R-:W-:-:S06]  /*0670*/  ULEA UR7, UR6, UR4, 0x18 ;  /* 0x0000000406077291 */ /* 0x001fcc000f8ec0ff */
[----:B------:R-:W-:-:S05]  /*0680*/  LEA R50, R0, UR7, 0x3 ;  /* 0x0000000700327c11 */ /* 0x000fca000f8e18ff */
[----:B--2---:R0:W-:Y:S04]  /*0690*/  STS.64 [R50], R40 ;  /* 0x0000002832007388 */ /* 0x0041e80000000a00 */
[----:B---3--:R0:W-:Y:S01]  /*06a0*/  STS.64 [R50+0x200], R42 ;  /* 0x0002002a32007388 */ /* 0x0081e20000000a00 */
[----:B------:R-:W-:Y:S05]  /*06b0*/  @P0 BRA `(.L_x_1) ;  /* 0x0000000000d40947 */ /* 0x000fea0003800000 */
[----:B0-----:R-:W-:-:S05]  /*06c0*/  LEA R41, R10, R85, 0x1 ;  /* 0x000000550a297211 */ /* 0x001fca00078e08ff */
[----:B------:R-:W-:-:S05]  /*06d0*/  IMAD.WIDE.U32 R44, R41, 0x4, R44 ;  /* 0x00000004292c7825 */ /* 0x000fca00078e002c */
[----:B------:R-:W2:Y:S04]  /*06e0*/  LDG.E.CONSTANT R40, desc[UR8][R44.64] ;  /* 0x000000082c287981 */ /* 0x000ea8000c1e9900 */
[----:B------:R-:W2:Y:S01]  /*06f0*/  LDG.E.CONSTANT R41, desc[UR8][R44.64+0x4] ;  /* 0x000004082c297981 */ /* 0x000ea2000c1e9900 */
[----:B------:R-:W-:-:S03]  /*0700*/  ISETP.GT.U32.AND P0, PT, R0, 0xf, PT ;  /* 0x0000000f0000780c */ /* 0x000fc60003f04070 */
[----:B--2---:R1:W-:Y:S10]  /*0710*/  STS.64 [R50+0x400], R40 ;  /* 0x0004002832007388 */ /* 0x0043f40000000a00 */
[----:B------:R-:W-:Y:S05]  /*0720*/  @P0 BRA `(.L_x_1) ;  /* 0x0000000000b80947 */ /* 0x000fea0003800000 */
[----:B------:R-:W0:Y:S01]  /*0730*/  LDC.64 R46, c[0x0][0x388] ;  /* 0x0000e200ff2e7b82 */ /* 0x000e220000000a00 */
[----:B-1----:R-:W-:Y:S02]  /*0740*/  SHF.L.U32 R40, R0, 0x6, RZ ;  /* 0x0000000600287819 */ /* 0x002fe400000006ff */
[----:B------:R-:W-:Y:S02]  /*0750*/  SHF.L.U32 R42, R2, 0x6, RZ ;  /* 0x00000006022a7819 */ /* 0x000fe400000006ff */
[----:B------:R-:W-:Y:S02]  /*0760*/  LOP3.LUT R43, R40, 0x200, RZ, 0xc0, !PT ;  /* 0x00000200282b7812 */ /* 0x000fe400078ec0ff */
[----:B------:R-:W-:Y:S02]  /*0770*/  LOP3.LUT R41, R2, 0x7, RZ, 0xc0, !PT ;  /* 0x0000000702297812 */ /* 0x000fe400078ec0ff */
[----:B------:R-:W-:Y:S02]  /*0780*/  SHF.L.U32 R44, R0, 0x3, RZ ;  /* 0x00000003002c7819 */ /* 0x000fe400000006ff */
[----:B------:R-:W-:-:S02]  /*0790*/  LOP3.LUT R49, R43, 0x1c0, R42, 0xf8, !PT ;  /* 0x000001c02b317812 */ /* 0x000fc400078ef82a */
[----:B------:R-:W-:Y:S02]  /*07a0*/  LOP3.LUT R41, R41, 0x8, R0, 0xf8, !PT ;  /* 0x0000000829297812 */ /* 0x000fe400078ef800 */
[C---:B------:R-:W-:Y:S02]  /*07b0*/  LOP3.LUT R42, R44.reuse, 0x38, RZ, 0xc0, !PT ;  /* 0x000000382c2a7812 */ /* 0x040fe400078ec0ff */
[C---:B------:R-:W-:Y:S02]  /*07c0*/  IADD3 R43, PT, PT, R44.reuse, 0x3, RZ ;  /* 0x000000032c2b7810 */ /* 0x040fe40007ffe0ff */
[----:B------:R-:W-:Y:S02]  /*07d0*/  IADD3 R44, PT, PT, R44, 0x4, RZ ;  /* 0x000000042c2c7810 */ /* 0x000fe40007ffe0ff */
[----:B------:R-:W-:Y:S02]  /*07e0*/  SHF.L.U32 R40, R10, 0xa, RZ ;  /* 0x0000000a0a287819 */ /* 0x000fe400000006ff */
[----:B------:R-:W-:-:S02]  /*07f0*/  LEA R41, R41, R42, 0x6 ;  /* 0x0000002a29297211 */ /* 0x000fc400078e30ff */
[C---:B------:R-:W-:Y:S02]  /*0800*/  LOP3.LUT R45, R49.reuse, 0x3b, R43, 0xf8, !PT ;  /* 0x0000003b312d7812 */ /* 0x040fe400078ef82b */
[----:B------:R-:W-:Y:S02]  /*0810*/  LOP3.LUT R49, R49, 0x3c, R44, 0xf8, !PT ;  /* 0x0000003c31317812 */ /* 0x000fe400078ef82c */
[----:B------:R-:W-:Y:S02]  /*0820*/  IADD3 R43, PT, PT, R40, R41, RZ ;  /* 0x00000029282b7210 */ /* 0x000fe40007ffe0ff */
[-C--:B------:R-:W-:Y:S02]  /*0830*/  LOP3.LUT R93, R3, R40.reuse, RZ, 0xfc, !PT ;  /* 0x00000028035d7212 */ /* 0x080fe400078efcff */
[-C--:B------:R-:W-:Y:S01]  /*0840*/  LOP3.LUT R91, R4, R40.reuse, RZ, 0xfc, !PT ;  /* 0x00000028045b7212 */ /* 0x080fe200078efcff */
[----:B0-----:R-:W-:Y:S01]  /*0850*/  IMAD.WIDE.U32 R42, R43, 0x4, R46 ;  /* 0x000000042b2a7825 */ /* 0x001fe200078e002e */
[----:B------:R-:W-:-:S02]  /*0860*/  LOP3.LUT R89, R5, R40, RZ, 0xfc, !PT ;  /* 0x0000002805597212 */ /* 0x000fc400078efcff */
[-C--:B------:R-:W-:Y:S01]  /*0870*/  LOP3.LUT R87, R6, R40.reuse, RZ, 0xfc, !PT ;  /* 0x0000002806577212 */ /* 0x080fe200078efcff */
[--C-:B------:R-:W-:Y:S01]  /*0880*/  IMAD.WIDE.U32 R92, R93, 0x4, R46.reuse ;  /* 0x000000045d5c7825 */ /* 0x100fe200078e002e */
[-C--:B------:R-:W-:Y:S01]  /*0890*/  LOP3.LUT R45, R45, R40.reuse, RZ, 0xfc, !PT ;  /* 0x000000282d2d7212 */ /* 0x080fe200078efcff */
[----:B------:R-:W2:Y:S01]  /*08a0*/  LDG.E.CONSTANT R48, desc[UR8][R42.64] ;  /* 0x000000082a307981 */ /* 0x000ea2000c1e9900 */
[-C--:B------:R-:W-:Y:S01]  /*08b0*/  LOP3.LUT R41, R7, R40.reuse, RZ, 0xfc, !PT ;  /* 0x0000002807297212 */ /* 0x080fe200078efcff */
[----:B------:R-:W-:Y:S01]  /*08c0*/  IMAD.WIDE.U32 R90, R91, 0x4, R46 ;  /* 0x000000045b5a7825 */ /* 0x000fe200078e002e */
[----:B------:R-:W-:-:S03]  /*08d0*/  LOP3.LUT R49, R49, R40, RZ, 0xfc, !PT ;  /* 0x0000002831317212 */ /* 0x000fc600078efcff */
[--C-:B------:R-:W-:Y:S01]  /*08e0*/  IMAD.WIDE.U32 R88, R89, 0x4, R46.reuse ;  /* 0x0000000459587825 */ /* 0x100fe200078e002e */
[----:B------:R-:W3:Y:S03]  /*08f0*/  LDG.E.CONSTANT R50, desc[UR8][R90.64] ;  /* 0x000000085a327981 */ /* 0x000ee6000c1e9900 */
[--C-:B------:R-:W-:Y:S01]  /*0900*/  IMAD.WIDE.U32 R86, R87, 0x4, R46.reuse ;  /* 0x0000000457567825 */ /* 0x100fe200078e002e */
[----:B------:R-:W4:Y:S03]  /*0910*/  LDG.E.CONSTANT R53, desc[UR8][R88.64] ;  /* 0x0000000858357981 */ /* 0x000f26000c1e9900 */
[--C-:B------:R-:W-:Y:S01]  /*0920*/  IMAD.WIDE.U32 R40, R41, 0x4, R46.reuse ;  /* 0x0000000429287825 */ /* 0x100fe200078e002e */
[----:B------:R-:W5:Y:S03]  /*0930*/  LDG.E.CONSTANT R54, desc[UR8][R86.64] ;  /* 0x0000000856367981 */ /* 0x000f66000c1e9900 */
[--C-:B------:R-:W-:Y:S01]  /*0940*/  IMAD.WIDE.U32 R44, R45, 0x4, R46.reuse ;  /* 0x000000042d2c7825 */ /* 0x100fe200078e002e */
[----:B------:R0:W5:Y:S03]  /*0950*/  LDG.E.CONSTANT R55, desc[UR8][R40.64] ;  /* 0x0000000828377981 */ /* 0x000166000c1e9900 */
[----:B------:R-:W-:Y:S01]  /*0960*/  IMAD.WIDE.U32 R46, R49, 0x4, R46 ;  /* 0x00000004312e7825 */ /* 0x000fe200078e002e */
[----:B------:R-:W3:Y:S04]  /*0970*/  LDG.E.CONSTANT R51, desc[UR8][R44.64] ;  /* 0x000000082c337981 */ /* 0x000ee8000c1e9900 */
[----:B------:R-:W2:Y:S04]  /*0980*/  LDG.E.CONSTANT R49, desc[UR8][R92.64] ;  /* 0x000000085c317981 */ /* 0x000ea8000c1e9900 */
[----:B------:R-:W4:Y:S01]  /*0990*/  LDG.E.CONSTANT R52, desc[UR8][R46.64] ;  /* 0x000000082e347981 */ /* 0x000f22000c1e9900 */
[----:B------:R-:W-:-:S04]  /*09a0*/  UIADD3 UR5, UPT, UPT, UR4, 0x528, URZ ;  /* 0x0000052804057890 */ /* 0x000fc8000fffe0ff */
[----:B------:R-:W-:-:S06]  /*09b0*/  ULEA UR5, UR6, UR5, 0x18 ;  /* 0x0000000506057291 */ /* 0x000fcc000f8ec0ff */
[----:B0-----:R-:W-:-:S05]  /*09c0*/  LEA R40, R0, UR5, 0x5 ;  /* 0x0000000500287c11 */ /* 0x001fca000f8e28ff */
[----:B-----5:R0:W-:Y:S04]  /*09d0*/  STS.64 [R40+0x18], R54 ;  /* 0x0000183628007388 */ /* 0x0201e80000000a00 */
[----:B---3--:R0:W-:Y:S04]  /*09e0*/  STS.64 [R40+0x8], R50 ;  /* 0x0000083228007388 */ /* 0x0081e80000000a00 */
[----:B--2---:R0:W-:Y:S04]  /*09f0*/  STS.64 [R40], R48 ;  /* 0x0000003028007388 */ /* 0x0041e80000000a00 */
[----:B----4-:R0:W-:Y:S02]  /*0a00*/  STS.64 [R40+0x10], R52 ;  /* 0x0000103428007388 */ /* 0x0101e40000000a00 */
.L_x_1:
[----:B------:R-:W-:Y:S05]  /*0a10*/  BSYNC.RECONVERGENT B0 ;  /* 0x0000000000007941 */ /* 0x000fea0003800200 */
.L_x_0:
[----:B------:R-:W-:Y:S01]  /*0a20*/  BAR.SYNC.DEFER_BLOCKING 0x0 ;  /* 0x0000000000007b1d */ /* 0x000fe20000010000 */
[----:B01----:R-:W-:Y:S01]  /*0a30*/  HFMA2 R40, -RZ, RZ, 0, 0 ;  /* 0x00000000ff287431 */ /* 0x003fe200000001ff */
[----:B------:R-:W-:Y:S02]  /*0a40*/  UIADD3 UR4, UPT, UPT, UR4, 0x528, URZ ;  /* 0x0000052804047890 */ /* 0x000fe4000fffe0ff */
[----:B------:R-:W-:Y:S02]  /*0a50*/  UPLOP3.LUT UP0, UPT, UPT, UPT, UPT, 0x80, 0x8 ;  /* 0x000000000008789c */ /* 0x000fe40003f0f070 */
[----:B------:R-:W-:-:S12]  /*0a60*/  ULEA UR4, UR6, UR4, 0x18 ;  /* 0x0000000406047291 */ /* 0x000fd8000f8ec0ff */
.L_x_2:
[----:B------:R-:W-:Y:S01]  /*0a70*/  IMAD R42, R83, 0x38, R40 ;  /* 0x00000038532a7824 */ /* 0x000fe200078e0228 */
[----:B------:R-:W-:Y:S01]  /*0a80*/  LEA R40, R40, R84, 0x6 ;  /* 0x0000005428287211 */ /* 0x000fe200078e30ff */
[----:B------:R-:W-:Y:S02]  /*0a90*/  UPLOP3.LUT UP1, UPT, UPT, UPT, UP0, 0x80, 0x8 ;  /* 0x000000000008789c */ /* 0x000fe40003f2f000 */
[----:B------:R-:W-:Y:S01]  /*0aa0*/  UPLOP3.LUT UP0, UPT, UPT, UPT, UPT, 0x40, 0x4 ;  /* 0x000000000004789c */ /* 0x000fe20003f0e870 */
[----:B------:R-:W-:Y:S02]  /*0ab0*/  LEA R40, R40, UR4, 0x2 ;  /* 0x0000000428287c11 */ /* 0x000fe4000f8e10ff */
[----:B------:R-:W-:-:S04]  /*0ac0*/  LEA R42, R42, UR7, 0x2 ;  /* 0x000000072a2a7c11 */ /* 0x000fc8000f8e10ff */
[----:B------:R-:W-:Y:S04]  /*0ad0*/  LDS.64 R40, [R40] ;  /* 0x0000000028287984 */ /* 0x000fe80000000a00 */
[----:B------:R-:W0:Y:S04]  /*0ae0*/  LDS R44, [R42] ;  /* 0x000000002a2c7984 */ /* 0x000e280000000800 */
[----:B------:R-:W1:Y:S04]  /*0af0*/  LDS R43, [R42+0x370] ;  /* 0x000370002a2b7984 */ /* 0x000e680000000800 */
[----:B------:R-:W2:Y:S04]  /*0b00*/  LDS R45, [R42+0x10] ;  /* 0x000010002a2d7984 */ /* 0x000ea80000000800 */
[----:B------:R-:W3:Y:S04]  /*0b10*/  LDS R46, [R42+0x380] ;  /* 0x000380002a2e7984 */ /* 0x000ee80000000800 */
[----:B------:R-:W4:Y:S04]  /*0b20*/  LDS R47, [R42+0x20] ;  /* 0x000020002a2f7984 */ /* 0x000f280000000800 */
[----:B------:R-:W5:Y:S04]  /*0b30*/  LDS R48, [R42+0x390] ;  /* 0x000390002a307984 */ /* 0x000f680000000800 */
[----:B------:R-:W5:Y:S04]  /*0b40*/  LDS R50, [R42+0x30] ;  /* 0x000030002a327984 */ /* 0x000f680000000800 */
[----:B------:R-:W5:Y:S04]  /*0b50*/  LDS R52, [R42+0x3a0] ;  /* 0x0003a0002a347984 */ /* 0x000f680000000800 */
[----:B------:R-:W5:Y:S04]  /*0b60*/  LDS R54, [R42+0x40] ;  /* 0x000040002a367984 */ /* 0x000f680000000800 */
[----:B------:R-:W5:Y:S01]  /*0b70*/  LDS R86, [R42+0x3b0] ;  /* 0x0003b0002a567984 */ /* 0x000f620000000800 */
[----:B0-----:R-:W-:Y:S01]  /*0b80*/  FFMA R81, R44, R40, R81 ;  /* 0x000000282c517223 */ /* 0x001fe20000000051 */
[----:B------:R-:W-:-:S02]  /*0b90*/  FFMA R82, R41, R44, R82 ;  /* 0x0000002c29527223 */ /* 0x000fc40000000052 */
[----:B------:R-:W0:Y:S01]  /*0ba0*/  LDS R49, [R42+0x80] ;  /* 0x000080002a317984 */ /* 0x000e220000000800 */
[-C--:B-1----:R-:W-:Y:S01]  /*0bb0*/  FFMA R37, R43, R40.reuse, R37 ;  /* 0x000000282b257223 */ /* 0x082fe20000000025 */
[----:B------:R-:W-:Y:S02]  /*0bc0*/  FFMA R38, R41, R43, R38 ;  /* 0x0000002b29267223 */ /* 0x000fe40000000026 */
[----:B------:R-:W1:Y:S01]  /*0bd0*/  LDS R44, [R42+0x50] ;  /* 0x000050002a2c7984 */ /* 0x000e620000000800 */
[-C--:B--2---:R-:W-:Y:S01]  /*0be0*/  FFMA R79, R45, R40.reuse, R79 ;  /* 0x000000282d4f7223 */ /* 0x084fe2000000004f */
[C---:B------:R-:W-:Y:S02]  /*0bf0*/  FFMA R80, R41.reuse, R45, R80 ;  /* 0x0000002d29507223 */ /* 0x040fe40000000050 */
[----:B------:R-:W2:Y:S01]  /*0c00*/  LDS R43, [R42+0x3c0] ;  /* 0x0003c0002a2b7984 */ /* 0x000ea20000000800 */
[----:B---3--:R-:W-:Y:S01]  /*0c10*/  FFMA R35, R46, R40, R35 ;  /* 0x000000282e237223 */ /* 0x008fe20000000023 */
[----:B------:R-:W-:-:S02]  /*0c20*/  FFMA R36, R41, R46, R36 ;  /* 0x0000002e29247223 */ /* 0x000fc40000000024 */
[----:B------:R-:W3:Y:S01]  /*0c30*/  LDS R45, [R42+0x3d0] ;  /* 0x0003d0002a2d7984 */ /* 0x000ee20000000800 */
[-C--:B----4-:R-:W-:Y:S01]  /*0c40*/  FFMA R77, R47, R40.reuse, R77 ;  /* 0x000000282f4d7223 */ /* 0x090fe2000000004d */
[C---:B------:R-:W-:Y:S02]  /*0c50*/  FFMA R78, R41.reuse, R47, R78 ;  /* 0x0000002f294e7223 */ /* 0x040fe4000000004e */
[----:B------:R-:W4:Y:S01]  /*0c60*/  LDS R46, [R42+0x60] ;  /* 0x000060002a2e7984 */ /* 0x000f220000000800 */
[----:B-----5:R-:W-:Y:S01]  /*0c70*/  FFMA R33, R48, R40, R33 ;  /* 0x0000002830217223 */ /* 0x020fe20000000021 */
[C---:B------:R-:W-:Y:S02]  /*0c80*/  FFMA R34, R41.reuse, R48, R34 ;  /* 0x0000003029227223 */ /* 0x040fe40000000022 */
[----:B------:R-:W5:Y:S01]  /*0c90*/  LDS R47, [R42+0x70] ;  /* 0x000070002a2f7984 */ /* 0x000f620000000800 */
[----:B------:R-:W-:Y:S01]  /*0ca0*/  FFMA R75, R50, R40, R75 ;  /* 0x00000028324b7223 */ /* 0x000fe2000000004b */
[----:B------:R-:W-:-:S02]  /*0cb0*/  FFMA R76, R41, R50, R76 ;  /* 0x00000032294c7223 */ /* 0x000fc4000000004c */
[----:B------:R-:W5:Y:S01]  /*0cc0*/  LDS R48, [R42+0x3e0] ;  /* 0x0003e0002a307984 */ /* 0x000f620000000800 */
[----:B------:R-:W-:Y:S01]  /*0cd0*/  FFMA R31, R52, R40, R31 ;  /* 0x00000028341f7223 */ /* 0x000fe2000000001f */
[C---:B------:R-:W-:Y:S02]  /*0ce0*/  FFMA R32, R41.reuse, R52, R32 ;  /* 0x0000003429207223 */ /* 0x040fe40000000020 */
[----:B------:R-:W5:Y:S01]  /*0cf0*/  LDS R50, [R42+0x3f0] ;  /* 0x0003f0002a327984 */ /* 0x000f620000000800 */
[----:B------:R-:W-:Y:S01]  /*0d00*/  FFMA R73, R54, R40, R73 ;  /* 0x0000002836497223 */ /* 0x000fe20000000049 */
[C---:B------:R-:W-:Y:S02]  /*0d10*/  FFMA R74, R41.reuse, R54, R74 ;  /* 0x00000036294a7223 */ /* 0x040fe4000000004a */
[----:B------:R-:W5:Y:S01]  /*0d20*/  LDS R51, [R42+0x90] ;  /* 0x000090002a337984 */ /* 0x000f620000000800 */
[----:B------:R-:W-:Y:S01]  /*0d30*/  FFMA R29, R86, R40, R29 ;  /* 0x00000028561d7223 */ /* 0x000fe2000000001d */
[----:B------:R-:W-:-:S02]  /*0d40*/  FFMA R30, R41, R86, R30 ;  /* 0x00000056291e7223 */ /* 0x000fc4000000001e */
[----:B------:R-:W5:Y:S04]  /*0d50*/  LDS R52, [R42+0x400] ;  /* 0x000400002a347984 */ /* 0x000f680000000800 */
[----:B------:R-:W5:Y:S01]  /*0d60*/  LDS R53, [R42+0xa0] ;  /* 0x0000a0002a357984 */ /* 0x000f620000000800 */
[-C--:B0-----:R-:W-:Y:S01]  /*0d70*/  FFMA R65, R49, R40.reuse, R65 ;  /* 0x0000002831417223 */ /* 0x081fe20000000041 */
[C---:B------:R-:W-:Y:S02]  /*0d80*/  FFMA R66, R41.reuse, R49, R66 ;  /* 0x0000003129427223 */ /* 0x040fe40000000042 */
[----:B------:R-:W0:Y:S01]  /*0d90*/  LDS R54, [R42+0x410] ;  /* 0x000410002a367984 */ /* 0x000e220000000800 */
[----:B-1----:R-:W-:Y:S01]  /*0da0*/  FFMA R71, R44, R40, R71 ;  /* 0x000000282c477223 */ /* 0x002fe20000000047 */
[----:B------:R-:W-:-:S02]  /*0db0*/  FFMA R72, R41, R44, R72 ;  /* 0x0000002c29487223 */ /* 0x000fc40000000048 */
[----:B------:R-:W1:Y:S01]  /*0dc0*/  LDS R55, [R42+0xb0] ;  /* 0x0000b0002a377984 */ /* 0x000e620000000800 */
[-C--:B--2---:R-:W-:Y:S01]  /*0dd0*/  FFMA R27, R43, R40.reuse, R27 ;  /* 0x000000282b1b7223 */ /* 0x084fe2000000001b */
[----:B------:R-:W-:Y:S02]  /*0de0*/  FFMA R28, R41, R43, R28 ;  /* 0x0000002b291c7223 */ /* 0x000fe4000000001c */
[----:B------:R-:W2:Y:S01]  /*0df0*/  LDS R86, [R42+0x420] ;  /* 0x000420002a567984 */ /* 0x000ea20000000800 */
[-C--:B---3--:R-:W-:Y:S01]  /*0e00*/  FFMA R25, R45, R40.reuse, R25 ;  /* 0x000000282d197223 */ /* 0x088fe20000000019 */
[C---:B------:R-:W-:Y:S02]  /*0e10*/  FFMA R26, R41.reuse, R45, R26 ;  /* 0x0000002d291a7223 */ /* 0x040fe4000000001a */
[----:B------:R-:W3:Y:S01]  /*0e20*/  LDS R87, [R42+0xc0] ;  /* 0x0000c0002a577984 */ /* 0x000ee20000000800 */
[----:B----4-:R-:W-:Y:S01]  /*0e30*/  FFMA R69, R46, R40, R69 ;  /* 0x000000282e457223 */ /* 0x010fe20000000045 */
[----:B------:R-:W-:-:S02]  /*0e40*/  FFMA R70, R41, R46, R70 ;  /* 0x0000002e29467223 */ /* 0x000fc40000000046 */
[----:B------:R-:W4:Y:S01]  /*0e50*/  LDS R88, [R42+0x430] ;  /* 0x000430002a587984 */ /* 0x000f220000000800 */
[-C--:B-----5:R-:W-:Y:S01]  /*0e60*/  FFMA R67, R47, R40.reuse, R67 ;  /* 0x000000282f437223 */ /* 0x0a0fe20000000043 */
[C---:B------:R-:W-:Y:S02]  /*0e70*/  FFMA R68, R41.reuse, R47, R68 ;  /* 0x0000002f29447223 */ /* 0x040fe40000000044 */
[----:B------:R-:W5:Y:S01]  /*0e80*/  LDS R89, [R42+0xd0] ;  /* 0x0000d0002a597984 */ /* 0x000f620000000800 */
[----:B------:R-:W-:Y:S01]  /*0e90*/  FFMA R23, R48, R40, R23 ;  /* 0x0000002830177223 */ /* 0x000fe20000000017 */
[C---:B------:R-:W-:Y:S02]  /*0ea0*/  FFMA R24, R41.reuse, R48, R24 ;  /* 0x0000003029187223 */ /* 0x040fe40000000018 */
[----:B------:R-:W5:Y:S01]  /*0eb0*/  LDS R90, [R42+0x440] ;  /* 0x000440002a5a7984 */ /* 0x000f620000000800 */
[----:B------:R-:W-:Y:S01]  /*0ec0*/  FFMA R21, R50, R40, R21 ;  /* 0x0000002832157223 */ /* 0x000fe20000000015 */
[----:B------:R-:W-:Y:S01]  /*0ed0*/  FFMA R22, R41, R50, R22 ;  /* 0x0000003229167223 */ /* 0x000fe20000000016 */
[-C--:B------:R-:W-:Y:S01]  /*0ee0*/  FFMA R63, R51, R40.reuse, R63 ;  /* 0x00000028333f7223 */ /* 0x080fe2000000003f */
[C---:B------:R-:W-:Y:S01]  /*0ef0*/  FFMA R64, R41.reuse, R51, R64 ;  /* 0x0000003329407223 */ /* 0x040fe20000000040 */
[----:B------:R-:W-:Y:S01]  /*0f00*/  FFMA R19, R52, R40, R19 ;  /* 0x0000002834137223 */ /* 0x000fe20000000013 */
[----:B------:R-:W-:Y:S01]  /*0f10*/  FFMA R20, R41, R52, R20 ;  /* 0x0000003429147223 */ /* 0x000fe20000000014 */
[-C--:B------:R-:W-:Y:S01]  /*0f20*/  FFMA R61, R53, R40.reuse, R61 ;  /* 0x00000028353d7223 */ /* 0x080fe2000000003d */
[C---:B------:R-:W-:Y:S01]  /*0f30*/  FFMA R62, R41.reuse, R53, R62 ;  /* 0x00000035293e7223 */ /* 0x040fe2000000003e */
[----:B0-----:R-:W-:Y:S01]  /*0f40*/  FFMA R17, R54, R40, R17 ;  /* 0x0000002836117223 */ /* 0x001fe20000000011 */
[----:B------:R-:W-:Y:S01]  /*0f50*/  FFMA R18, R41, R54, R18 ;  /* 0x0000003629127223 */ /* 0x000fe20000000012 */
[-C--:B-1----:R-:W-:Y:S01]  /*0f60*/  FFMA R59, R55, R40.reuse, R59 ;  /* 0x00000028373b7223 */ /* 0x082fe2000000003b */
[C---:B------:R-:W-:Y:S01]  /*0f70*/  FFMA R60, R41.reuse, R55, R60 ;  /* 0x00000037293c7223 */ /* 0x040fe2000000003c */
[----:B--2---:R-:W-:Y:S01]  /*0f80*/  FFMA R15, R86, R40, R15 ;  /* 0x00000028560f7223 */ /* 0x004fe2000000000f */
[----:B------:R-:W-:Y:S01]  /*0f90*/  FFMA R16, R41, R86, R16 ;  /* 0x0000005629107223 */ /* 0x000fe20000000010 */
[-C--:B---3--:R-:W-:Y:S01]  /*0fa0*/  FFMA R57, R87, R40.reuse, R57 ;  /* 0x0000002857397223 */ /* 0x088fe20000000039 */
[C---:B------:R-:W-:Y:S01]  /*0fb0*/  FFMA R58, R41.reuse, R87, R58 ;  /* 0x00000057293a7223 */ /* 0x040fe2000000003a */
[----:B----4-:R-:W-:Y:S01]  /*0fc0*/  FFMA R13, R88, R40, R13 ;  /* 0x00000028580d7223 */ /* 0x010fe2000000000d */
[----:B------:R-:W-:Y:S01]  /*0fd0*/  FFMA R14, R41, R88, R14 ;  /* 0x00000058290e7223 */ /* 0x000fe2000000000e */
[-C--:B-----5:R-:W-:Y:S01]  /*0fe0*/  FFMA R39, R89, R40.reuse, R39 ;  /* 0x0000002859277223 */ /* 0x0a0fe20000000027 */
[C---:B------:R-:W-:Y:S01]  /*0ff0*/  FFMA R56, R41.reuse, R89, R56 ;  /* 0x0000005929387223 */ /* 0x040fe20000000038 */
[----:B------:R-:W-:Y:S01]  /*1000*/  FFMA R11, R90, R40, R11 ;  /* 0x000000285a0b7223 */ /* 0x000fe2000000000b */
[----:B------:R-:W-:Y:S01]  /*1010*/  FFMA R12, R41, R90, R12 ;  /* 0x0000005a290c7223 */ /* 0x000fe2000000000c */
[----:B------:R-:W-:Y:S01]  /*1020*/  MOV R40, 0x1 ;  /* 0x0000000100287802 */ /* 0x000fe20000000f00 */
[----:B------:R-:W-:Y:S06]  /*1030*/  BRA.U UP1, `(.L_x_2) ;  /* 0xfffffff9018c7547 */ /* 0x000fec000b83ffff */
[----:B------:R-:W-:-:S04]  /*1040*/  IADD3 R10, PT, PT, R10, 0x1, RZ ;  /* 0x000000010a0a7810 */ /* 0x000fc80007ffe0ff */
[----:B------:R-:W-:-:S13]  /*1050*/  ISETP.NE.AND P0, PT, R10, 0x80, PT ;  /* 0x000000800a00780c */ /* 0x000fda0003f05270 */
[----:B------:R-:W-:Y:S05]  /*1060*/  @P0 BRA `(.L_x_3) ;  /* 0xfffffff400480947 */ /* 0x000fea000383ffff */
[----:B------:R-:W0:Y:S01]  /*1070*/  LDC.64 R4, c[0x0][0x398] ;  /* 0x0000e600ff047b82 */ /* 0x000e220000000a00 */
[----:B------:R-:W-:Y:S02]  /*1080*/  SHF.L.U32 R3, R2, 0x6, RZ ;  /* 0x0000000602037819 */ /* 0x000fe400000006ff */
[----:B------:R-:W-:Y:S02]  /*1090*/  SHF.L.U32 R9, R0, 0x1, RZ ;  /* 0x0000000100097819 */ /* 0x000fe400000006ff */
[----:B------:R-:W-:-:S04]  /*10a0*/  LOP3.LUT R0, R3, 0x1c0, RZ, 0xc0, !PT ;  /* 0x000001c003007812 */ /* 0x000fc800078ec0ff */
[----:B------:R-:W-:-:S05]  /*10b0*/  LOP3.LUT R9, R0, 0x3e, R9, 0xf8, !PT ;  /* 0x0000003e00097812 */ /* 0x000fca00078ef809 */
[----:B0-----:R-:W-:Y:S02]  /*10c0*/  IMAD.WIDE.U32 R6, R9, 0x4, R4 ;  /* 0x0000000409067825 */ /* 0x001fe400078e0004 */
[----:B------:R-:W0:Y:S03]  /*10d0*/  LDC.64 R4, c[0x0][0x390] ;  /* 0x0000e400ff047b82 */ /* 0x000e260000000a00 */
[----:B------:R-:W2:Y:S04]  /*10e0*/  LDG.E.CONSTANT R0, desc[UR8][R6.64] ;  /* 0x0000000806007981 */ /* 0x000ea8000c1e9900 */
[----:B------:R-:W3:Y:S01]  /*10f0*/  LDG.E.CONSTANT R3, desc[UR8][R6.64+0x4] ;  /* 0x0000040806037981 */ /* 0x000ee2000c1e9900 */
[----:B------:R-:W-:-:S04]  /*1100*/  SHF.R.U32.HI R2, RZ, 0x3, R2 ;  /* 0x00000003ff027819 */ /* 0x000fc80000011602 */
[----:B------:R-:W-:-:S05]  /*1110*/  LEA R2, R2, R83, 0x2 ;  /* 0x0000005302027211 */ /* 0x000fca00078e10ff */
[----:B------:R-:W-:-:S04]  /*1120*/  IMAD R9, R2, 0x1c00, R9 ;  /* 0x00001c0002097824 */ /* 0x000fc800078e0209 */
[----:B0-----:R-:W-:-:S04]  /*1130*/  IMAD.WIDE.U32 R4, R9, 0x4, R4 ;  /* 0x0000000409047825 */ /* 0x001fc800078e0004 */
[--C-:B--2---:R-:W-:Y:S01]  /*1140*/  FADD R37, R37, R0.reuse ;  /* 0x0000000025257221 */ /* 0x104fe20000000000 */
[--C-:B------:R-:W-:Y:S01]  /*1150*/  FADD R35, R35, R0.reuse ;  /* 0x0000000023237221 */ /* 0x100fe20000000000 */
        /* <DEDUP_REMOVED lines=15> */
[----:B------:R0:W-:Y:S01]  /*1250*/  STG.E desc[UR8][R4.64+0xe000], R37 ;  /* 0x00e0002504007986 */ /* 0x0001e2000c101908 */
[--C-:B---3--:R-:W-:Y:S01]  /*1260*/  FADD R7, R82, R3.reuse ;  /* 0x0000000352077221 */ /* 0x108fe20000000000 */
[--C-:B------:R-:W-:Y:S01]  /*1270*/  FADD R9, R38, R3.reuse ;  /* 0x0000000326097221 */ /* 0x100fe20000000000 */
[--C-:B------:R-:W-:Y:S01]  /*1280*/  FADD R11, R80, R3.reuse ;  /* 0x00000003500b7221 */ /* 0x100fe20000000000 */
[----:B------:R1:W-:Y:S01]  /*1290*/  STG.E desc[UR8][R4.64+0xe800], R35 ;  /* 0x00e8002304007986 */ /* 0x0003e2000c101908 */
[--C-:B------:R-:W-:Y:S01]  /*12a0*/  FADD R13, R36, R3.reuse ;  /* 0x00000003240d7221 */ /* 0x100fe20000000000 */
[--C-:B------:R-:W-:Y:S01]  /*12b0*/  FADD R15, R78, R3.reuse ;  /* 0x000000034e0f7221 */ /* 0x100fe20000000000 */
[--C-:B------:R-:W-:Y:S01]  /*12c0*/  FADD R47, R62, R3.reuse ;  /* 0x000000033e2f7221 */ /* 0x100fe20000000000 */
[----:B------:R2:W-:Y:S01]  /*12d0*/  STG.E desc[UR8][R4.64+0xf000], R33 ;  /* 0x00f0002104007986 */ /* 0x0005e2000c101908 */
[--C-:B------:R-:W-:Y:S01]  /*12e0*/  FADD R49, R18, R3.reuse ;  /* 0x0000000312317221 */ /* 0x100fe20000000000 */
[--C-:B------:R-:W-:Y:S01]  /*12f0*/  FADD R51, R60, R3.reuse ;  /* 0x000000033c337221 */ /* 0x100fe20000000000 */
[--C-:B------:R-:W-:Y:S01]  /*1300*/  FADD R53, R16, R3.reuse ;  /* 0x0000000310357221 */ /* 0x100fe20000000000 */
[----:B------:R3:W-:Y:S01]  /*1310*/  STG.E desc[UR8][R4.64+0xf800], R31 ;  /* 0x00f8001f04007986 */ /* 0x0007e2000c101908 */
[--C-:B0-----:R-:W-:Y:S01]  /*1320*/  FADD R37, R24, R3.reuse ;  /* 0x0000000318257221 */ /* 0x101fe20000000000 */
[--C-:B------:R-:W-:Y:S01]  /*1330*/  FADD R55, R58, R3.reuse ;  /* 0x000000033a377221 */ /* 0x100fe20000000000 */
[--C-:B------:R-:W-:Y:S01]  /*1340*/  FADD R81, R81, R0.reuse ;  /* 0x0000000051517221 */ /* 0x100fe20000000000 */
[----:B------:R0:W-:Y:S01]  /*1350*/  STG.E desc[UR8][R4.64+0x10000], R29 ;  /* 0x0100001d04007986 */ /* 0x0001e2000c101908 */
[--C-:B-1----:R-:W-:Y:S01]  /*1360*/  FADD R35, R68, R3.reuse ;  /* 0x0000000344237221 */ /* 0x102fe20000000000 */
[--C-:B------:R-:W-:Y:S01]  /*1370*/  FADD R79, R79, R0.reuse ;  /* 0x000000004f4f7221 */ /* 0x100fe20000000000 */
[--C-:B------:R-:W-:Y:S01]  /*1380*/  FADD R77, R77, R0.reuse ;  /* 0x000000004d4d7221 */ /* 0x100fe20000000000 */
[----:B------:R1:W-:Y:S01]  /*1390*/  STG.E desc[UR8][R4.64+0x10800], R27 ;  /* 0x0108001b04007986 */ /* 0x0003e2000c101908 */
[--C-:B--2---:R-:W-:Y:S01]  /*13a0*/  FADD R33, R26, R3.reuse ;  /* 0x000000031a217221 */ /* 0x104fe20000000000 */
[--C-:B------:R-:W-:Y:S01]  /*13b0*/  FADD R75, R75, R0.reuse ;  /* 0x000000004b4b7221 */ /* 0x100fe20000000000 */
[--C-:B------:R-:W-:Y:S01]  /*13c0*/  FADD R73, R73, R0.reuse ;  /* 0x0000000049497221 */ /* 0x100fe20000000000 */
[----:B------:R2:W-:Y:S01]  /*13d0*/  STG.E desc[UR8][R4.64+0x11000], R25 ;  /* 0x0110001904007986 */ /* 0x0005e2000c101908 */
[--C-:B---3--:R-:W-:Y:S01]  /*13e0*/  FADD R31, R70, R3.reuse ;  /* 0x00000003461f7221 */ /* 0x108fe20000000000 */
        /* <DEDUP_REMOVED lines=9> */
[----:B------:R-:W-:Y:S01]  /*1480*/  FADD R61, R61, R0 ;  /* 0x000000003d3d7221 */ /* 0x000fe20000000000 */
[----:B------:R1:W-:Y:S01]  /*1490*/  STG.E desc[UR8][R4.64+0x12800], R19 ;  /* 0x0128001304007986 */ /* 0x0003e2000c101908 */
[----:B--2---:R-:W-:-:S03]  /*14a0*/  FADD R25, R30, R3 ;  /* 0x000000031e197221 */ /* 0x004fc60000000000 */
[----:B------:R2:W-:Y:S01]  /*14b0*/  STG.E desc[UR8][R4.64+0x13000], R17 ;  /* 0x0130001104007986 */ /* 0x0005e2000c101908 */
[----:B---3--:R-:W-:-:S03]  /*14c0*/  FADD R23, R74, R3 ;  /* 0x000000034a177221 */ /* 0x008fc60000000000 */
[----:B------:R3:W-:Y:S01]  /*14d0*/  STG.E desc[UR8][R4.64+0x5800], R59 ;  /* 0x0058003b04007986 */ /* 0x0007e2000c101908 */
[----:B0-----:R-:W-:-:S03]  /*14e0*/  FADD R21, R32, R3 ;  /* 0x0000000320157221 */ /* 0x001fc60000000000 */
[----:B------:R0:W-:Y:S01]  /*14f0*/  STG.E desc[UR8][R4.64+0x13800], R41 ;  /* 0x0138002904007986 */ /* 0x0001e2000c101908 */
[----:B-1----:R-:W-:-:S03]  /*1500*/  FADD R19, R76, R3 ;  /* 0x000000034c137221 */ /* 0x002fc60000000000 */
[----:B------:R1:W-:Y:S01]  /*1510*/  STG.E desc[UR8][R4.64+0x6000], R57 ;  /* 0x0060003904007986 */ /* 0x0003e2000c101908 */
[----:B--2---:R-:W-:-:S03]  /*1520*/  FADD R17, R34, R3 ;  /* 0x0000000322117221 */ /* 0x004fc60000000000 */
[----:B------:R2:W-:Y:S01]  /*1530*/  STG.E desc[UR8][R4.64+0x14000], R43 ;  /* 0x0140002b04007986 */ /* 0x0005e2000c101908 */
[----:B---3--:R-:W-:-:S03]  /*1540*/  FADD R59, R56, R3 ;  /* 0x00000003383b7221 */ /* 0x008fc60000000000 */
[----:B------:R3:W-:Y:S01]  /*1550*/  STG.E desc[UR8][R4.64+0x6800], R39 ;  /* 0x0068002704007986 */ /* 0x0007e2000c101908 */
[----:B0-----:R-:W-:-:S03]  /*1560*/  FADD R41, R22, R3 ;  /* 0x0000000316297221 */ /* 0x001fc60000000000 */
[----:B------:R0:W-:Y:S01]  /*1570*/  STG.E desc[UR8][R4.64+0x14800], R45 ;  /* 0x0148002d04007986 */ /* 0x0001e2000c101908 */
[--C-:B-1----:R-:W-:Y:S01]  /*1580*/  FADD R57, R14, R3.reuse ;  /* 0x000000030e397221 */ /* 0x102fe20000000000 */
[--C-:B--2---:R-:W-:Y:S02]  /*1590*/  FADD R43, R64, R3.reuse ;  /* 0x00000003402b7221 */ /* 0x104fe40000000000 */
[----:B------:R-:W-:Y:S01]  /*15a0*/  STG.E desc[UR8][R4.64], R81 ;  /* 0x0000005104007986 */ /* 0x000fe2000c101908 */
[----:B---3--:R-:W-:-:S03]  /*15b0*/  FADD R39, R66, R3 ;  /* 0x0000000342277221 */ /* 0x008fc60000000000 */
[----:B------:R-:W-:Y:S01]  /*15c0*/  STG.E desc[UR8][R4.64+0x800], R79 ;  /* 0x0008004f04007986 */ /* 0x000fe2000c101908 */
[--C-:B0-----:R-:W-:Y:S01]  /*15d0*/  FADD R45, R20, R3.reuse ;  /* 0x00000003142d7221 */ /* 0x101fe20000000000 */
[----:B------:R-:W-:Y:S02]  /*15e0*/  FADD R3, R12, R3 ;  /* 0x000000030c037221 */ /* 0x000fe40000000000 */
[----:B------:R-:W-:Y:S04]  /*15f0*/  STG.E desc[UR8][R4.64+0x1000], R77 ;  /* 0x0010004d04007986 */ /* 0x000fe8000c101908 */
        /* <DEDUP_REMOVED lines=35> */
[----:B------:R-:W-:Y:S01]  /*1830*/  STG.E desc[UR8][R4.64+0x14804], R3 ;  /* 0x0148040304007986 */ /* 0x000fe2000c101908 */
[----:B------:R-:W-:Y:S05]  /*1840*/  EXIT ;  /* 0x000000000000794d */ /* 0x000fea0003800000 */
.L_x_4:
[----:B------:R-:W-:-:S00]  /*1850*/  BRA `(.L_x_4) ;  /* 0xfffffffc00fc7947 */ /* 0x000fc0000383ffff */
[----:B------:R-:W-:-:S00]  /*1860*/  NOP ;  /* 0x0000000000007918 */ /* 0x000fc00000000000 */
        /* <DEDUP_REMOVED lines=9> */
.L_x_5:


//--------------------- .nv.shared.my_kernel_kernel0 --------------------------
	.section	.nv.shared.my_kernel_kernel0,"aw",@nobits
	.sectionflags	@""
	.align	4
.nv.shared.my_kernel_kernel0:
	.zero		2856


//--------------------- .nv.shared.reserved.0     --------------------------
	.section	.nv.shared.reserved.0,"aw",@nobits
	.weak		__nv_reservedSMEM_offset_0_alias
	.size		__nv_reservedSMEM_offset_0_alias, 0, 64
	.other		__nv_reservedSMEM_offset_0_alias,@"STO_CUDA_RESERVED_SHARED STV_DEFAULT"
__nv_reservedSMEM_offset_0_alias:
	.zero		0
	.zero		64


//--------------------- .nv.constant0.my_kernel_kernel0 --------------------------
	.section	.nv.constant0.my_kernel_kernel0,"a",@progbits
	.sectionflags	@""
	.align	4
.nv.constant0.my_kernel_kernel0:
	.zero		928


//--------------------- SYMBOLS --------------------------

	.type		.nv.reservedSmem.offset0,@object
	.size		.nv.reservedSmem.offset0,0x4
	.type		.nv.reservedSmem.cap,@object
	.size		.nv.reservedSmem.cap,0x4
